	.headerflags	@"EF_CUDA_TEXMODE_UNIFIED EF_CUDA_64BIT_ADDRESS EF_CUDA_SM86 EF_CUDA_VIRTUAL_SM(EF_CUDA_SM86)"
	.elftype	@"ET_EXEC"


//--------------------- .nv.info                  --------------------------
	.section	.nv.info,"",@"SHT_CUDA_INFO"
	.align	4


	//----- nvinfo : EIATTR_REGCOUNT
	.align		4
        /*0000*/ 	.byte	0x04, 0x2f
        /*0002*/ 	.short	(.L_1 - .L_0)
	.align		4
.L_0:
        /*0004*/ 	.word	index@(variance)
        /*0008*/ 	.word	0x0000000c


	//----- nvinfo : EIATTR_FRAME_SIZE
	.align		4
.L_1:
        /*000c*/ 	.byte	0x04, 0x11
        /*000e*/ 	.short	(.L_3 - .L_2)
	.align		4
.L_2:
        /*0010*/ 	.word	index@(variance)
        /*0014*/ 	.word	0x00000000


	//----- nvinfo : EIATTR_MIN_STACK_SIZE
	.align		4
.L_3:
        /*0018*/ 	.byte	0x04, 0x12
        /*001a*/ 	.short	(.L_5 - .L_4)
	.align		4
.L_4:
        /*001c*/ 	.word	index@(variance)
        /*0020*/ 	.word	0x00000000
.L_5:


//--------------------- .nv.info.variance         --------------------------
	.section	.nv.info.variance,"",@"SHT_CUDA_INFO"
	.sectionflags	@""
	.align	4


	//----- nvinfo : EIATTR_CUDA_API_VERSION
	.align		4
        /*0000*/ 	.byte	0x04, 0x37
        /*0002*/ 	.short	(.L_7 - .L_6)
.L_6:
        /*0004*/ 	.word	0x0000007e


	//----- nvinfo : EIATTR_SW2861232_WAR
	.align		4
.L_7:
        /*0008*/ 	.byte	0x01, 0x35
	.zero		2


	//----- nvinfo : EIATTR_PARAM_CBANK
	.align		4
        /*000c*/ 	.byte	0x04, 0x0a
        /*000e*/ 	.short	(.L_9 - .L_8)
	.align		4
.L_8:
        /*0010*/ 	.word	index@(.nv.constant0.variance)
        /*0014*/ 	.short	0x0160
        /*0016*/ 	.short	0x001c


	//----- nvinfo : EIATTR_CBANK_PARAM_SIZE
	.align		4
.L_9:
        /*0018*/ 	.byte	0x03, 0x19
        /*001a*/ 	.short	0x001c


	//----- nvinfo : EIATTR_KPARAM_INFO
	.align		4
        /*001c*/ 	.byte	0x04, 0x17
        /*001e*/ 	.short	(.L_11 - .L_10)
.L_10:
        /*0020*/ 	.word	0x00000000
        /*0024*/ 	.short	0x0003
        /*0026*/ 	.short	0x0018
        /*0028*/ 	.byte	0x00, 0xf0, 0x11, 0x00


	//----- nvinfo : EIATTR_KPARAM_INFO
	.align		4
.L_11:
        /*002c*/ 	.byte	0x04, 0x17
        /*002e*/ 	.short	(.L_13 - .L_12)
.L_12:
        /*0030*/ 	.word	0x00000000
        /*0034*/ 	.short	0x0002
        /*0036*/ 	.short	0x0010
        /*0038*/ 	.byte	0x00, 0xf0, 0x21, 0x00


	//----- nvinfo : EIATTR_KPARAM_INFO
	.align		4
.L_13:
        /*003c*/ 	.byte	0x04, 0x17
        /*003e*/ 	.short	(.L_15 - .L_14)
.L_14:
        /*0040*/ 	.word	0x00000000
        /*0044*/ 	.short	0x0001
        /*0046*/ 	.short	0x0008
        /*0048*/ 	.byte	0x00, 0xf0, 0x21, 0x00


	//----- nvinfo : EIATTR_KPARAM_INFO
	.align		4
.L_15:
        /*004c*/ 	.byte	0x04, 0x17
        /*004e*/ 	.short	(.L_17 - .L_16)
.L_16:
        /*0050*/ 	.word	0x00000000
        /*0054*/ 	.short	0x0000
        /*0056*/ 	.short	0x0000
        /*0058*/ 	.byte	0x00, 0xf0, 0x21, 0x00


	//----- nvinfo : EIATTR_MAXREG_COUNT
	.align		4
.L_17:
        /*005c*/ 	.byte	0x03, 0x1b
        /*005e*/ 	.short	0x00ff


	//----- nvinfo : EIATTR_EXIT_INSTR_OFFSETS
	.align		4
        /*0060*/ 	.byte	0x04, 0x1c
        /*0062*/ 	.short	(.L_19 - .L_18)


	//   ....[0]....
.L_18:
        /*0064*/ 	.word	0x00000230


	//   ....[1]....
        /*0068*/ 	.word	0x00000280
.L_19:


//--------------------- .nv.callgraph             --------------------------
	.section	.nv.callgraph,"",@"SHT_CUDA_CALLGRAPH"
	.align	4
	.sectionentsize	8
	.align		4
        /*0000*/ 	.word	0x00000000
	.align		4
        /*0004*/ 	.word	0xffffffff
	.align		4
        /*0008*/ 	.word	0x00000000
	.align		4
        /*000c*/ 	.word	0xfffffffe
	.align		4
        /*0010*/ 	.word	0x00000000
	.align		4
        /*0014*/ 	.word	0xfffffffd
	.align		4
        /*0018*/ 	.word	0x00000000
	.align		4
        /*001c*/ 	.word	0xfffffffc


//--------------------- .nv.rel.action            --------------------------
	.section	.nv.rel.action,"",@"SHT_CUDA_RELOCINFO"
	.align	8
	.sectionentsize	8
        /*0000*/ 	.byte	0x73, 0x00, 0x00, 0x00, 0x00, 0x00, 0x00, 0x00, 0x00, 0x00, 0x00, 0x11, 0x25, 0x00, 0x05, 0x36


//--------------------- .nv.constant0.variance    --------------------------
	.section	.nv.constant0.variance,"a",@progbits
	.sectionflags	@""
	.align	4
.nv.constant0.variance:
	.zero		380


//--------------------- .text.variance            --------------------------
	.section	.text.variance,"ax",@progbits
	.sectionflags	@"SHF_BARRIERS=1"
	.sectioninfo	@"SHI_REGISTERS=12"
	.align	128
        .global         variance
        .type           variance,@function
        .size           variance,(.L_x_3 - variance)
        .other          variance,@"STO_CUDA_ENTRY STV_DEFAULT"
variance:
.text.variance:
[----:B------:R-:W-:Y:S02]  /*0000*/  MOV R1, c[0x0][0x28] ;  /* 0x00000a0000017a02 */ /* 0x000fe40000000f00 */
[----:B------:R-:W0:Y:S01]  /*0010*/  S2R R0, SR_CTAID.X ;  /* 0x0000000000007919 */ /* 0x000e220000002500 */
[----:B------:R-:W-:-:S03]  /*0020*/  ULDC.64 UR6, c[0x0][0x118] ;  /* 0x0000460000067ab9 */ /* 0x000fc60000000a00 */
[----:B------:R-:W0:Y:S04]  /*0030*/  S2R R7, SR_TID.X ;  /* 0x0000000000077919 */ /* 0x000e280000002100 */
[----:B------:R-:W1:Y:S01]  /*0040*/  S2R R9, SR_CTAID.Y ;  /* 0x0000000000097919 */ /* 0x000e620000002600 */
[----:B0-----:R-:W-:-:S05]  /*0050*/  IMAD R0, R0, c[0x0][0x0], R7 ;  /* 0x0000000000007a24 */ /* 0x001fca00078e0207 */
[----:B------:R-:W-:-:S13]  /*0060*/  ISETP.GE.AND P1, PT, R0, c[0x0][0x178], PT ;  /* 0x00005e0000007a0c */ /* 0x000fda0003f26270 */
[----:B------:R-:W-:Y:S01]  /*0070*/  @!P1 MOV R4, 0x4 ;  /* 0x0000000400049802 */ /* 0x000fe20000000f00 */
[----:B-1----:R-:W-:-:S04]  /*0080*/  @!P1 IMAD R2, R9, c[0x0][0x178], R0 ;  /* 0x00005e0009029a24 */ /* 0x002fc800078e0200 */
[----:B------:R-:W-:-:S04]  /*0090*/  @!P1 IMAD.WIDE R2, R2, R4, c[0x0][0x160] ;  /* 0x0000580002029625 */ /* 0x000fc800078e0204 */
[----:B------:R-:W-:Y:S02]  /*00a0*/  @!P1 IMAD.WIDE R4, R9, R4, c[0x0][0x168] ;  /* 0x00005a0009049625 */ /* 0x000fe400078e0204 */
[----:B------:R-:W2:Y:S04]  /*00b0*/  @!P1 LDG.E R3, [R2.64] ;  /* 0x0000000602039981 */ /* 0x000ea8000c1e1900 */
[----:B------:R-:W2:Y:S01]  /*00c0*/  @!P1 LDG.E R4, [R4.64] ;  /* 0x0000000604049981 */ /* 0x000ea2000c1e1900 */
[----:B------:R-:W-:Y:S01]  /*00d0*/  ULDC UR4, c[0x0][0x0] ;  /* 0x0000000000047ab9 */ /* 0x000fe20000000800 */
[----:B------:R-:W-:Y:S01]  /*00e0*/  IMAD.MOV.U32 R0, RZ, RZ, RZ ;  /* 0x000000ffff007224 */ /* 0x000fe200078e00ff */
[----:B------:R-:W-:Y:S01]  /*00f0*/  USHF.R.U32.HI UR4, URZ, 0x1, UR4 ;  /* 0x000000013f047899 */ /* 0x000fe20008011604 */
[----:B------:R-:W-:-:S05]  /*0100*/  ISETP.NE.AND P0, PT, R7, RZ, PT ;  /* 0x000000ff0700720c */ /* 0x000fca0003f05270 */
[----:B------:R-:W-:Y:S01]  /*0110*/  ISETP.NE.AND P2, PT, RZ, UR4, PT ;  /* 0x00000004ff007c0c */ /* 0x000fe2000bf45270 */
[----:B--2---:R-:W-:-:S04]  /*0120*/  @!P1 FADD R6, -R4, R3 ;  /* 0x0000000304069221 */ /* 0x004fc80000000100 */
[----:B------:R-:W-:-:S05]  /*0130*/  @!P1 FMUL R0, R6, R6 ;  /* 0x0000000606009220 */ /* 0x000fca0000400000 */
[----:B------:R0:W-:Y:S04]  /*0140*/  STS [R7.X4], R0 ;  /* 0x0000000007007388 */ /* 0x0001e80000004800 */
[----:B------:R-:W-:Y:S06]  /*0150*/  BAR.SYNC.DEFER_BLOCKING 0x0 ;  /* 0x0000000000007b1d */ /* 0x000fec0000010000 */
[----:B------:R-:W-:Y:S05]  /*0160*/  @!P2 BRA `(.L_x_0) ;  /* 0x000000c00000a947 */ /* 0x000fea0003800000 */
[----:B0-----:R-:W-:Y:S01]  /*0170*/  SHF.L.U32 R0, R7, 0x2, RZ ;  /* 0x0000000207007819 */ /* 0x001fe200000006ff */
[----:B------:R-:W-:-:S05]  /*0180*/  IMAD.U32 R3, RZ, RZ, UR4 ;  /* 0x00000004ff037e24 */ /* 0x000fca000f8e00ff */
.L_x_1:
[----:B------:R-:W-:-:S13]  /*0190*/  ISETP.GE.AND P1, PT, R7, R3, PT ;  /* 0x000000030700720c */ /* 0x000fda0003f26270 */
[----:B------:R-:W-:Y:S01]  /*01a0*/  @!P1 LEA R2, R3, R0, 0x2 ;  /* 0x0000000003029211 */ /* 0x000fe200078e10ff */
[----:B------:R-:W-:Y:S01]  /*01b0*/  @!P1 LDS R4, [R7.X4] ;  /* 0x0000000007049984 */ /* 0x000fe20000004800 */
[----:B------:R-:W-:-:S03]  /*01c0*/  SHF.R.U32.HI R3, RZ, 0x1, R3 ;  /* 0x00000001ff037819 */ /* 0x000fc60000011603 */
[----:B------:R-:W0:Y:S02]  /*01d0*/  @!P1 LDS R5, [R2] ;  /* 0x0000000002059984 */ /* 0x000e240000000800 */
[----:B0-----:R-:W-:-:S05]  /*01e0*/  @!P1 FADD R4, R4, R5 ;  /* 0x0000000504049221 */ /* 0x001fca0000000000 */
[----:B------:R0:W-:Y:S04]  /*01f0*/  @!P1 STS [R7.X4], R4 ;  /* 0x0000000407009388 */ /* 0x0001e80000004800 */
[----:B------:R-:W-:Y:S01]  /*0200*/  BAR.SYNC.DEFER_BLOCKING 0x0 ;  /* 0x0000000000007b1d */ /* 0x000fe20000010000 */
[----:B------:R-:W-:-:S13]  /*0210*/  ISETP.NE.AND P1, PT, R3, RZ, PT ;  /* 0x000000ff0300720c */ /* 0x000fda0003f25270 */
[----:B0-----:R-:W-:Y:S05]  /*0220*/  @P1 BRA `(.L_x_1) ;  /* 0xffffff6000001947 */ /* 0x001fea000383ffff */
.L_x_0:
[----:B0-----:R-:W-:Y:S05]  /*0230*/  @P0 EXIT ;  /* 0x000000000000094d */ /* 0x001fea0003800000 */
[----:B------:R-:W0:Y:S01]  /*0240*/  LDS R5, [RZ] ;  /* 0x00000000ff057984 */ /* 0x000e220000000800 */
[----:B------:R-:W-:-:S05]  /*0250*/  MOV R2, 0x4 ;  /* 0x0000000400027802 */ /* 0x000fca0000000f00 */
[----:B------:R-:W-:-:S05]  /*0260*/  IMAD.WIDE R2, R9, R2, c[0x0][0x170] ;  /* 0x00005c0009027625 */ /* 0x000fca00078e0202 */
[----:B0-----:R-:W-:Y:S01]  /*0270*/  RED.E.ADD.F32.FTZ.RN.STRONG.GPU [R2.64], R5 ;  /* 0x000000050200798e */ /* 0x001fe2000c10e786 */
[----:B------:R-:W-:Y:S05]  /*0280*/  EXIT ;  /* 0x000000000000794d */ /* 0x000fea0003800000 */
.L_x_2:
[----:B------:R-:W-:-:S00]  /*0290*/  BRA `(.L_x_2) ;  /* 0xfffffff000007947 */ /* 0x000fc0000383ffff */
[----:B------:R-:W-:-:S00]  /*02a0*/  NOP ;  /* 0x0000000000007918 */ /* 0x000fc00000000000 */
        /* <DEDUP_REMOVED lines=13> */
.L_x_3:


//--------------------- .nv.shared.variance       --------------------------
	.section	.nv.shared.variance,"aw",@nobits
	.sectionflags	@""
	.align	4
.nv.shared.variance:
	.zero		4096
